//
// Generated by NVIDIA NVVM Compiler
//
// Compiler Build ID: CL-36424714
// Cuda compilation tools, release 13.0, V13.0.88
// Based on NVVM 20.0.0
//

.version 9.0
.target sm_100
.address_size 64

	// .globl	_Z28matrix_multiplication_kernelPdS_S_iii

.visible .entry _Z28matrix_multiplication_kernelPdS_S_iii(
	.param .u64 .ptr .align 1 _Z28matrix_multiplication_kernelPdS_S_iii_param_0,
	.param .u64 .ptr .align 1 _Z28matrix_multiplication_kernelPdS_S_iii_param_1,
	.param .u64 .ptr .align 1 _Z28matrix_multiplication_kernelPdS_S_iii_param_2,
	.param .u32 _Z28matrix_multiplication_kernelPdS_S_iii_param_3,
	.param .u32 _Z28matrix_multiplication_kernelPdS_S_iii_param_4,
	.param .u32 _Z28matrix_multiplication_kernelPdS_S_iii_param_5
)
{
	.reg .pred 	%p<13>;
	.reg .b32 	%r<41>;
	.reg .b64 	%rd<53>;
	.reg .b64 	%fd<68>;

	ld.param.u64 	%rd7, [_Z28matrix_multiplication_kernelPdS_S_iii_param_0];
	ld.param.u64 	%rd8, [_Z28matrix_multiplication_kernelPdS_S_iii_param_1];
	ld.param.u64 	%rd6, [_Z28matrix_multiplication_kernelPdS_S_iii_param_2];
	ld.param.u32 	%r20, [_Z28matrix_multiplication_kernelPdS_S_iii_param_3];
	ld.param.u32 	%r18, [_Z28matrix_multiplication_kernelPdS_S_iii_param_4];
	ld.param.u32 	%r19, [_Z28matrix_multiplication_kernelPdS_S_iii_param_5];
	cvta.to.global.u64 	%rd1, %rd8;
	cvta.to.global.u64 	%rd2, %rd7;
	mov.u32 	%r21, %ctaid.y;
	mov.u32 	%r22, %ntid.y;
	mov.u32 	%r23, %tid.y;
	mad.lo.s32 	%r1, %r21, %r22, %r23;
	mov.u32 	%r24, %ctaid.x;
	mov.u32 	%r25, %ntid.x;
	mov.u32 	%r26, %tid.x;
	mad.lo.s32 	%r2, %r24, %r25, %r26;
	setp.ge.s32 	%p1, %r1, %r20;
	setp.ge.s32 	%p2, %r2, %r19;
	or.pred  	%p3, %p1, %p2;
	@%p3 bra 	$L__BB0_14;
	setp.lt.s32 	%p4, %r18, 1;
	mov.f64 	%fd67, 0d0000000000000000;
	@%p4 bra 	$L__BB0_13;
	mul.lo.s32 	%r3, %r18, %r1;
	and.b32  	%r4, %r18, 7;
	setp.lt.u32 	%p5, %r18, 8;
	mov.f64 	%fd67, 0d0000000000000000;
	mov.b32 	%r39, 0;
	@%p5 bra 	$L__BB0_5;
	and.b32  	%r39, %r18, 2147483640;
	neg.s32 	%r37, %r39;
	shl.b32 	%r7, %r19, 3;
	mul.wide.u32 	%rd9, %r3, 8;
	add.s64 	%rd10, %rd9, %rd2;
	add.s64 	%rd52, %rd10, 32;
	mov.f64 	%fd67, 0d0000000000000000;
	mul.wide.s32 	%rd13, %r19, 8;
	mov.u32 	%r36, %r2;
$L__BB0_4:
	.pragma "nounroll";
	ld.global.f64 	%fd17, [%rd52+-32];
	mul.wide.s32 	%rd11, %r36, 8;
	add.s64 	%rd12, %rd1, %rd11;
	ld.global.f64 	%fd18, [%rd12];
	fma.rn.f64 	%fd19, %fd17, %fd18, %fd67;
	ld.global.f64 	%fd20, [%rd52+-24];
	add.s64 	%rd14, %rd12, %rd13;
	ld.global.f64 	%fd21, [%rd14];
	fma.rn.f64 	%fd22, %fd20, %fd21, %fd19;
	ld.global.f64 	%fd23, [%rd52+-16];
	add.s64 	%rd15, %rd14, %rd13;
	ld.global.f64 	%fd24, [%rd15];
	fma.rn.f64 	%fd25, %fd23, %fd24, %fd22;
	ld.global.f64 	%fd26, [%rd52+-8];
	add.s64 	%rd16, %rd15, %rd13;
	ld.global.f64 	%fd27, [%rd16];
	fma.rn.f64 	%fd28, %fd26, %fd27, %fd25;
	ld.global.f64 	%fd29, [%rd52];
	add.s64 	%rd17, %rd16, %rd13;
	ld.global.f64 	%fd30, [%rd17];
	fma.rn.f64 	%fd31, %fd29, %fd30, %fd28;
	ld.global.f64 	%fd32, [%rd52+8];
	add.s64 	%rd18, %rd17, %rd13;
	ld.global.f64 	%fd33, [%rd18];
	fma.rn.f64 	%fd34, %fd32, %fd33, %fd31;
	ld.global.f64 	%fd35, [%rd52+16];
	add.s64 	%rd19, %rd18, %rd13;
	ld.global.f64 	%fd36, [%rd19];
	fma.rn.f64 	%fd37, %fd35, %fd36, %fd34;
	ld.global.f64 	%fd38, [%rd52+24];
	add.s64 	%rd20, %rd19, %rd13;
	ld.global.f64 	%fd39, [%rd20];
	fma.rn.f64 	%fd67, %fd38, %fd39, %fd37;
	add.s32 	%r37, %r37, 8;
	add.s32 	%r36, %r36, %r7;
	add.s64 	%rd52, %rd52, 64;
	setp.ne.s32 	%p6, %r37, 0;
	@%p6 bra 	$L__BB0_4;
$L__BB0_5:
	setp.eq.s32 	%p7, %r4, 0;
	@%p7 bra 	$L__BB0_13;
	and.b32  	%r13, %r18, 3;
	setp.lt.u32 	%p8, %r4, 4;
	@%p8 bra 	$L__BB0_8;
	add.s32 	%r28, %r39, %r3;
	mul.wide.u32 	%rd21, %r28, 8;
	add.s64 	%rd22, %rd2, %rd21;
	ld.global.f64 	%fd41, [%rd22];
	mad.lo.s32 	%r29, %r39, %r19, %r2;
	mul.wide.s32 	%rd23, %r29, 8;
	add.s64 	%rd24, %rd1, %rd23;
	ld.global.f64 	%fd42, [%rd24];
	fma.rn.f64 	%fd43, %fd41, %fd42, %fd67;
	cvt.u64.u32 	%rd25, %r3;
	cvt.u64.u32 	%rd26, %r39;
	add.s64 	%rd27, %rd26, %rd25;
	shl.b64 	%rd28, %rd27, 3;
	add.s64 	%rd29, %rd2, %rd28;
	ld.global.f64 	%fd44, [%rd29+8];
	mul.wide.s32 	%rd30, %r19, 8;
	add.s64 	%rd31, %rd24, %rd30;
	ld.global.f64 	%fd45, [%rd31];
	fma.rn.f64 	%fd46, %fd44, %fd45, %fd43;
	ld.global.f64 	%fd47, [%rd29+16];
	add.s64 	%rd32, %rd31, %rd30;
	ld.global.f64 	%fd48, [%rd32];
	fma.rn.f64 	%fd49, %fd47, %fd48, %fd46;
	ld.global.f64 	%fd50, [%rd29+24];
	add.s64 	%rd33, %rd32, %rd30;
	ld.global.f64 	%fd51, [%rd33];
	fma.rn.f64 	%fd67, %fd50, %fd51, %fd49;
	add.s32 	%r39, %r39, 4;
$L__BB0_8:
	setp.eq.s32 	%p9, %r13, 0;
	@%p9 bra 	$L__BB0_13;
	setp.eq.s32 	%p10, %r13, 1;
	@%p10 bra 	$L__BB0_11;
	add.s32 	%r30, %r39, %r3;
	mul.wide.u32 	%rd34, %r30, 8;
	add.s64 	%rd35, %rd2, %rd34;
	ld.global.f64 	%fd53, [%rd35];
	mad.lo.s32 	%r31, %r39, %r19, %r2;
	mul.wide.s32 	%rd36, %r31, 8;
	add.s64 	%rd37, %rd1, %rd36;
	ld.global.f64 	%fd54, [%rd37];
	fma.rn.f64 	%fd55, %fd53, %fd54, %fd67;
	cvt.u64.u32 	%rd38, %r3;
	cvt.u64.u32 	%rd39, %r39;
	add.s64 	%rd40, %rd39, %rd38;
	shl.b64 	%rd41, %rd40, 3;
	add.s64 	%rd42, %rd2, %rd41;
	ld.global.f64 	%fd56, [%rd42+8];
	mul.wide.s32 	%rd43, %r19, 8;
	add.s64 	%rd44, %rd37, %rd43;
	ld.global.f64 	%fd57, [%rd44];
	fma.rn.f64 	%fd67, %fd56, %fd57, %fd55;
	add.s32 	%r39, %r39, 2;
$L__BB0_11:
	and.b32  	%r32, %r18, 1;
	setp.eq.b32 	%p11, %r32, 1;
	not.pred 	%p12, %p11;
	@%p12 bra 	$L__BB0_13;
	add.s32 	%r33, %r39, %r3;
	mul.wide.u32 	%rd45, %r33, 8;
	add.s64 	%rd46, %rd2, %rd45;
	ld.global.f64 	%fd58, [%rd46];
	mad.lo.s32 	%r34, %r39, %r19, %r2;
	mul.wide.s32 	%rd47, %r34, 8;
	add.s64 	%rd48, %rd1, %rd47;
	ld.global.f64 	%fd59, [%rd48];
	fma.rn.f64 	%fd67, %fd58, %fd59, %fd67;
$L__BB0_13:
	mad.lo.s32 	%r35, %r19, %r1, %r2;
	cvta.to.global.u64 	%rd49, %rd6;
	mul.wide.s32 	%rd50, %r35, 8;
	add.s64 	%rd51, %rd49, %rd50;
	st.global.f64 	[%rd51], %fd67;
$L__BB0_14:
	ret;

}


// ===== COMPILED SASS (sm_100) =====

	.target	sm_100

	.elftype	@"ET_EXEC"


//--------------------- .note.nv.tkinfo           --------------------------
	.section	.note.nv.tkinfo,"",@"SHT_NOTE"
	.sectionflags	@"SHF_NOTE_NV_TKINFO"
	.tkinfo
        /*0018*/ 	.word	0x00000002
        /*0030*/ 	.string	""
        /*0030*/ 	.string	"ptxas"
        /*0030*/ 	.string	"Cuda compilation tools, release 13.0, V13.0.88"
        /*0030*/ 	.string	"Build cuda_13.0.r13.0/compiler.36424714_0"
        /*0030*/ 	.string	"-arch sm_100 -m 64 "



//--------------------- .note.nv.cuinfo           --------------------------
	.section	.note.nv.cuinfo,"",@"SHT_NOTE"
	.sectionflags	@"SHF_NOTE_NV_CUINFO"
        /*0018*/ 	.short	0x0002
        /*001a*/ 	.short	0x0064
        /*001c*/ 	.short	0x0082
	.zero		2


//--------------------- .nv.info                  --------------------------
	.section	.nv.info,"",@"SHT_CUDA_INFO"
	.align	4


	//----- nvinfo : EIATTR_REGCOUNT
	.align		4
        /*0000*/ 	.byte	0x04, 0x2f
        /*0002*/ 	.short	(.L_1 - .L_0)
	.align		4
.L_0:
        /*0004*/ 	.word	index@(_Z28matrix_multiplication_kernelPdS_S_iii)
        /*0008*/ 	.word	0x00000020


	//----- nvinfo : EIATTR_FRAME_SIZE
	.align		4
.L_1:
        /*000c*/ 	.byte	0x04, 0x11
        /*000e*/ 	.short	(.L_3 - .L_2)
	.align		4
.L_2:
        /*0010*/ 	.word	index@(_Z28matrix_multiplication_kernelPdS_S_iii)
        /*0014*/ 	.word	0x00000000


	//----- nvinfo : EIATTR_MIN_STACK_SIZE
	.align		4
.L_3:
        /*0018*/ 	.byte	0x04, 0x12
        /*001a*/ 	.short	(.L_5 - .L_4)
	.align		4
.L_4:
        /*001c*/ 	.word	index@(_Z28matrix_multiplication_kernelPdS_S_iii)
        /*0020*/ 	.word	0x00000000
.L_5:


//--------------------- .nv.compat                --------------------------
	.section	.nv.compat,"",@"SHT_CUDA_COMPAT_INFO"
	.align	4
        /*0000*/ 	.byte	0x02, 0x09, 0x00, 0x00, 0x02, 0x02, 0x01, 0x00, 0x02, 0x05, 0x05, 0x00, 0x03, 0x07, 0x01, 0x01
        /*0010*/ 	.byte	0x02, 0x03, 0x00, 0x00, 0x02, 0x06, 0x01, 0x00, 0x04, 0x0b, 0x08, 0x00, 0x01, 0x00, 0x00, 0x00
        /*0020*/ 	.byte	0x00, 0x00, 0x00, 0x00


//--------------------- .nv.info._Z28matrix_multiplication_kernelPdS_S_iii --------------------------
	.section	.nv.info._Z28matrix_multiplication_kernelPdS_S_iii,"",@"SHT_CUDA_INFO"
	.sectionflags	@""
	.align	4


	//----- nvinfo : EIATTR_CUDA_API_VERSION
	.align		4
        /*0000*/ 	.byte	0x04, 0x37
        /*0002*/ 	.short	(.L_7 - .L_6)
.L_6:
        /*0004*/ 	.word	0x00000082


	//----- nvinfo : EIATTR_KPARAM_INFO
	.align		4
.L_7:
        /*0008*/ 	.byte	0x04, 0x17
        /*000a*/ 	.short	(.L_9 - .L_8)
.L_8:
        /*000c*/ 	.word	0x00000000
        /*0010*/ 	.short	0x0005
        /*0012*/ 	.short	0x0020
        /*0014*/ 	.byte	0x00, 0xf0, 0x11, 0x00


	//----- nvinfo : EIATTR_KPARAM_INFO
	.align		4
.L_9:
        /*0018*/ 	.byte	0x04, 0x17
        /*001a*/ 	.short	(.L_11 - .L_10)
.L_10:
        /*001c*/ 	.word	0x00000000
        /*0020*/ 	.short	0x0004
        /*0022*/ 	.short	0x001c
        /*0024*/ 	.byte	0x00, 0xf0, 0x11, 0x00


	//----- nvinfo : EIATTR_KPARAM_INFO
	.align		4
.L_11:
        /*0028*/ 	.byte	0x04, 0x17
        /*002a*/ 	.short	(.L_13 - .L_12)
.L_12:
        /*002c*/ 	.word	0x00000000
        /*0030*/ 	.short	0x0003
        /*0032*/ 	.short	0x0018
        /*0034*/ 	.byte	0x00, 0xf0, 0x11, 0x00


	//----- nvinfo : EIATTR_KPARAM_INFO
	.align		4
.L_13:
        /*0038*/ 	.byte	0x04, 0x17
        /*003a*/ 	.short	(.L_15 - .L_14)
.L_14:
        /*003c*/ 	.word	0x00000000
        /*0040*/ 	.short	0x0002
        /*0042*/ 	.short	0x0010
        /*0044*/ 	.byte	0x00, 0xf5, 0x21, 0x00


	//----- nvinfo : EIATTR_KPARAM_INFO
	.align		4
.L_15:
        /*0048*/ 	.byte	0x04, 0x17
        /*004a*/ 	.short	(.L_17 - .L_16)
.L_16:
        /*004c*/ 	.word	0x00000000
        /*0050*/ 	.short	0x0001
        /*0052*/ 	.short	0x0008
        /*0054*/ 	.byte	0x00, 0xf5, 0x21, 0x00


	//----- nvinfo : EIATTR_KPARAM_INFO
	.align		4
.L_17:
        /*0058*/ 	.byte	0x04, 0x17
        /*005a*/ 	.short	(.L_19 - .L_18)
.L_18:
        /*005c*/ 	.word	0x00000000
        /*0060*/ 	.short	0x0000
        /*0062*/ 	.short	0x0000
        /*0064*/ 	.byte	0x00, 0xf5, 0x21, 0x00


	//----- nvinfo : EIATTR_SPARSE_MMA_MASK
	.align		4
.L_19:
        /*0068*/ 	.byte	0x03, 0x50
        /*006a*/ 	.short	0x0000


	//----- nvinfo : EIATTR_MAXREG_COUNT
	.align		4
        /*006c*/ 	.byte	0x03, 0x1b
        /*006e*/ 	.short	0x00ff


	//----- nvinfo : EIATTR_MERCURY_ISA_VERSION
	.align		4
        /*0070*/ 	.byte	0x03, 0x5f
        /*0072*/ 	.short	0x0101


	//----- nvinfo : EIATTR_VRC_CTA_INIT_COUNT
	.align		4
        /*0074*/ 	.byte	0x02, 0x4a
	.zero		1
	.zero		1


	//----- nvinfo : EIATTR_EXIT_INSTR_OFFSETS
	.align		4
        /*0078*/ 	.byte	0x04, 0x1c
        /*007a*/ 	.short	(.L_21 - .L_20)


	//   ....[0]....
.L_20:
        /*007c*/ 	.word	0x000000d0


	//   ....[1]....
        /*0080*/ 	.word	0x000008f0


	//----- nvinfo : EIATTR_CBANK_PARAM_SIZE
	.align		4
.L_21:
        /*0084*/ 	.byte	0x03, 0x19
        /*0086*/ 	.short	0x0024


	//----- nvinfo : EIATTR_PARAM_CBANK
	.align		4
        /*0088*/ 	.byte	0x04, 0x0a
        /*008a*/ 	.short	(.L_23 - .L_22)
	.align		4
.L_22:
        /*008c*/ 	.word	index@(.nv.constant0._Z28matrix_multiplication_kernelPdS_S_iii)
        /*0090*/ 	.short	0x0380
        /*0092*/ 	.short	0x0024


	//----- nvinfo : EIATTR_SW_WAR
	.align		4
.L_23:
        /*0094*/ 	.byte	0x04, 0x36
        /*0096*/ 	.short	(.L_25 - .L_24)
.L_24:
        /*0098*/ 	.word	0x00000008
.L_25:


//--------------------- .nv.callgraph             --------------------------
	.section	.nv.callgraph,"",@"SHT_CUDA_CALLGRAPH"
	.align	4
	.sectionentsize	8
	.align		4
        /*0000*/ 	.word	0x00000000
	.align		4
        /*0004*/ 	.word	0xffffffff
	.align		4
        /*0008*/ 	.word	0x00000000
	.align		4
        /*000c*/ 	.word	0xfffffffe
	.align		4
        /*0010*/ 	.word	0x00000000
	.align		4
        /*0014*/ 	.word	0xfffffffd
	.align		4
        /*0018*/ 	.word	0x00000000
	.align		4
        /*001c*/ 	.word	0xfffffffc


//--------------------- .text._Z28matrix_multiplication_kernelPdS_S_iii --------------------------
	.section	.text._Z28matrix_multiplication_kernelPdS_S_iii,"ax",@progbits
	.align	128
        .global         _Z28matrix_multiplication_kernelPdS_S_iii
        .type           _Z28matrix_multiplication_kernelPdS_S_iii,@function
        .size           _Z28matrix_multiplication_kernelPdS_S_iii,(.L_x_5 - _Z28matrix_multiplication_kernelPdS_S_iii)
        .other          _Z28matrix_multiplication_kernelPdS_S_iii,@"STO_CUDA_ENTRY STV_DEFAULT"
_Z28matrix_multiplication_kernelPdS_S_iii:
.text._Z28matrix_multiplication_kernelPdS_S_iii:
[----:B------:R-:W-:Y:S01]  /*0000*/  LDC R1, c[0x0][0x37c] ;  /* 0x0000df00ff017b82 */ /* 0x000fe20000000800 */
[----:B------:R-:W0:Y:S07]  /*0010*/  S2R R4, SR_TID.X ;  /* 0x0000000000047919 */ /* 0x000e2e0000002100 */
[----:B------:R-:W1:Y:S01]  /*0020*/  LDC R2, c[0x0][0x364] ;  /* 0x0000d900ff027b82 */ /* 0x000e620000000800 */
[----:B------:R-:W2:Y:S01]  /*0030*/  LDCU UR6, c[0x0][0x398] ;  /* 0x00007300ff0677ac */ /* 0x000ea20008000800 */
[----:B------:R-:W1:Y:S06]  /*0040*/  S2R R5, SR_TID.Y ;  /* 0x0000000000057919 */ /* 0x000e6c0000002200 */
[----:B------:R-:W0:Y:S08]  /*0050*/  S2UR UR5, SR_CTAID.X ;  /* 0x00000000000579c3 */ /* 0x000e300000002500 */
[----:B------:R-:W0:Y:S08]  /*0060*/  LDC R3, c[0x0][0x360] ;  /* 0x0000d800ff037b82 */ /* 0x000e300000000800 */
[----:B------:R-:W1:Y:S08]  /*0070*/  S2UR UR4, SR_CTAID.Y ;  /* 0x00000000000479c3 */ /* 0x000e700000002600 */
[----:B------:R-:W3:Y:S01]  /*0080*/  LDC R0, c[0x0][0x3a0] ;  /* 0x0000e800ff007b82 */ /* 0x000ee20000000800 */
[----:B0-----:R-:W-:-:S02]  /*0090*/  IMAD R3, R3, UR5, R4 ;  /* 0x0000000503037c24 */ /* 0x001fc4000f8e0204 */
[----:B-1----:R-:W-:-:S03]  /*00a0*/  IMAD R2, R2, UR4, R5 ;  /* 0x0000000402027c24 */ /* 0x002fc6000f8e0205 */
[----:B---3--:R-:W-:-:S04]  /*00b0*/  ISETP.GE.AND P0, PT, R3, R0, PT ;  /* 0x000000000300720c */ /* 0x008fc80003f06270 */
[----:B--2---:R-:W-:-:S13]  /*00c0*/  ISETP.GE.OR P0, PT, R2, UR6, P0 ;  /* 0x0000000602007c0c */ /* 0x004fda0008706670 */
[----:B------:R-:W-:Y:S05]  /*00d0*/  @P0 EXIT ;  /* 0x000000000000094d */ /* 0x000fea0003800000 */
[----:B------:R-:W0:Y:S01]  /*00e0*/  LDC R5, c[0x0][0x39c] ;  /* 0x0000e700ff057b82 */ /* 0x000e220000000800 */
[----:B------:R-:W1:Y:S01]  /*00f0*/  LDCU.64 UR4, c[0x0][0x358] ;  /* 0x00006b00ff0477ac */ /* 0x000e620008000a00 */
[----:B------:R-:W-:Y:S02]  /*0100*/  CS2R R18, SRZ ;  /* 0x0000000000127805 */ /* 0x000fe4000001ff00 */
[----:B0-----:R-:W-:-:S13]  /*0110*/  ISETP.GE.AND P0, PT, R5, 0x1, PT ;  /* 0x000000010500780c */ /* 0x001fda0003f06270 */
[----:B-1----:R-:W-:Y:S05]  /*0120*/  @!P0 BRA `(.L_x_0) ;  /* 0x0000000400e08947 */ /* 0x002fea0003800000 */
[C---:B------:R-:W-:Y:S01]  /*0130*/  ISETP.GE.U32.AND P1, PT, R5.reuse, 0x8, PT ;  /* 0x000000080500780c */ /* 0x040fe20003f26070 */
[----:B------:R-:W-:Y:S01]  /*0140*/  HFMA2 R7, -RZ, RZ, 0, 0 ;  /* 0x00000000ff077431 */ /* 0x000fe200000001ff */
[----:B------:R-:W-:Y:S01]  /*0150*/  LOP3.LUT R4, R5, 0x7, RZ, 0xc0, !PT ;  /* 0x0000000705047812 */ /* 0x000fe200078ec0ff */
[----:B------:R-:W-:Y:S01]  /*0160*/  IMAD R6, R2, R5, RZ ;  /* 0x0000000502067224 */ /* 0x000fe200078e02ff */
[----:B------:R-:W-:Y:S02]  /*0170*/  CS2R R18, SRZ ;  /* 0x0000000000127805 */ /* 0x000fe4000001ff00 */
[----:B------:R-:W-:-:S07]  /*0180*/  ISETP.NE.AND P0, PT, R4, RZ, PT ;  /* 0x000000ff0400720c */ /* 0x000fce0003f05270 */
[----:B------:R-:W-:Y:S06]  /*0190*/  @!P1 BRA `(.L_x_1) ;  /* 0x0000000000c49947 */ /* 0x000fec0003800000 */
[----:B------:R-:W0:Y:S01]  /*01a0*/  LDC.64 R8, c[0x0][0x380] ;  /* 0x0000e000ff087b82 */ /* 0x000e220000000a00 */
[----:B------:R-:W-:Y:S01]  /*01b0*/  LOP3.LUT R7, R5, 0x7ffffff8, RZ, 0xc0, !PT ;  /* 0x7ffffff805077812 */ /* 0x000fe200078ec0ff */
[----:B------:R-:W-:Y:S01]  /*01c0*/  IMAD.MOV.U32 R27, RZ, RZ, R3 ;  /* 0x000000ffff1b7224 */ /* 0x000fe200078e0003 */
[----:B------:R-:W-:-:S03]  /*01d0*/  CS2R R18, SRZ ;  /* 0x0000000000127805 */ /* 0x000fc6000001ff00 */
[----:B------:R-:W-:Y:S02]  /*01e0*/  IMAD.MOV R26, RZ, RZ, -R7 ;  /* 0x000000ffff1a7224 */ /* 0x000fe400078e0a07 */
[----:B0-----:R-:W-:-:S03]  /*01f0*/  IMAD.WIDE.U32 R8, R6, 0x8, R8 ;  /* 0x0000000806087825 */ /* 0x001fc600078e0008 */
[----:B------:R-:W-:-:S04]  /*0200*/  IADD3 R10, P1, PT, R8, 0x20, RZ ;  /* 0x00000020080a7810 */ /* 0x000fc80007f3e0ff */
[----:B------:R-:W-:-:S09]  /*0210*/  IADD3.X R11, PT, PT, RZ, R9, RZ, P1, !PT ;  /* 0x00000009ff0b7210 */ /* 0x000fd20000ffe4ff */
.L_x_2:
[----:B------:R-:W0:Y:S01]  /*0220*/  LDC.64 R22, c[0x0][0x388] ;  /* 0x0000e200ff167b82 */ /* 0x000e220000000a00 */
[----:B------:R-:W-:Y:S01]  /*0230*/  MOV R8, R10 ;  /* 0x0000000a00087202 */ /* 0x000fe20000000f00 */
[----:B------:R-:W-:-:S05]  /*0240*/  IMAD.MOV.U32 R9, RZ, RZ, R11 ;  /* 0x000000ffff097224 */ /* 0x000fca00078e000b */
[----:B------:R-:W2:Y:S04]  /*0250*/  LDG.E.64 R14, desc[UR4][R8.64+-0x20] ;  /* 0xffffe004080e7981 */ /* 0x000ea8000c1e1b00 */
[----:B------:R-:W3:Y:S01]  /*0260*/  LDG.E.64 R10, desc[UR4][R8.64+-0x18] ;  /* 0xffffe804080a7981 */ /* 0x000ee2000c1e1b00 */
[----:B0-----:R-:W-:-:S05]  /*0270*/  IMAD.WIDE R22, R27, 0x8, R22 ;  /* 0x000000081b167825 */ /* 0x001fca00078e0216 */
[----:B------:R-:W2:Y:S01]  /*0280*/  LDG.E.64 R12, desc[UR4][R22.64] ;  /* 0x00000004160c7981 */ /* 0x000ea2000c1e1b00 */
[----:B------:R-:W-:-:S05]  /*0290*/  IMAD.WIDE R28, R0, 0x8, R22 ;  /* 0x00000008001c7825 */ /* 0x000fca00078e0216 */
[----:B------:R-:W3:Y:S01]  /*02a0*/  LDG.E.64 R16, desc[UR4][R28.64] ;  /* 0x000000041c107981 */ /* 0x000ee2000c1e1b00 */
[C---:B------:R-:W-:Y:S01]  /*02b0*/  IMAD.WIDE R24, R0.reuse, 0x8, R28 ;  /* 0x0000000800187825 */ /* 0x040fe200078e021c */
[----:B--2---:R-:W-:Y:S02]  /*02c0*/  DFMA R18, R14, R12, R18 ;  /* 0x0000000c0e12722b */ /* 0x004fe40000000012 */
[----:B------:R-:W2:Y:S04]  /*02d0*/  LDG.E.64 R14, desc[UR4][R8.64+-0x10] ;  /* 0xfffff004080e7981 */ /* 0x000ea8000c1e1b00 */
[----:B------:R-:W2:Y:S01]  /*02e0*/  LDG.E.64 R12, desc[UR4][R24.64] ;  /* 0x00000004180c7981 */ /* 0x000ea2000c1e1b00 */
[----:B------:R-:W-:Y:S01]  /*02f0*/  IMAD.WIDE R20, R0, 0x8, R24 ;  /* 0x0000000800147825 */ /* 0x000fe200078e0218 */
[----:B---3--:R-:W-:-:S02]  /*0300*/  DFMA R16, R10, R16, R18 ;  /* 0x000000100a10722b */ /* 0x008fc40000000012 */
[----:B------:R-:W3:Y:S04]  /*0310*/  LDG.E.64 R10, desc[UR4][R8.64+-0x8] ;  /* 0xfffff804080a7981 */ /* 0x000ee8000c1e1b00 */
        /* <DEDUP_REMOVED lines=9> */
[----:B------:R-:W-:-:S03]  /*03b0*/  IMAD.WIDE R24, R0, 0x8, R28 ;  /* 0x0000000800187825 */ /* 0x000fc600078e021c */
[----:B------:R-:W4:Y:S01]  /*03c0*/  LDG.E.64 R22, desc[UR4][R8.64+0x18] ;  /* 0x0000180408167981 */ /* 0x000f22000c1e1b00 */
[----:B------:R-:W-:-:S06]  /*03d0*/  IMAD.WIDE R20, R0, 0x8, R24 ;  /* 0x0000000800147825 */ /* 0x000fcc00078e0218 */
[----:B------:R-:W4:Y:S01]  /*03e0*/  LDG.E.64 R20, desc[UR4][R20.64] ;  /* 0x0000000414147981 */ /* 0x000f22000c1e1b00 */
[----:B--2---:R-:W-:-:S03]  /*03f0*/  DFMA R14, R16, R14, R18 ;  /* 0x0000000e100e722b */ /* 0x004fc60000000012 */
[----:B------:R-:W2:Y:S04]  /*0400*/  LDG.E.64 R16, desc[UR4][R8.64+0x10] ;  /* 0x0000100408107981 */ /* 0x000ea8000c1e1b00 */
[----:B------:R-:W2:Y:S01]  /*0410*/  LDG.E.64 R18, desc[UR4][R24.64] ;  /* 0x0000000418127981 */ /* 0x000ea2000c1e1b00 */
[----:B------:R-:W-:Y:S01]  /*0420*/  IADD3 R26, PT, PT, R26, 0x8, RZ ;  /* 0x000000081a1a7810 */ /* 0x000fe20007ffe0ff */
[----:B---3--:R-:W-:-:S03]  /*0430*/  DFMA R10, R10, R12, R14 ;  /* 0x0000000c0a0a722b */ /* 0x008fc6000000000e */
[----:B------:R-:W-:Y:S02]  /*0440*/  ISETP.NE.AND P1, PT, R26, RZ, PT ;  /* 0x000000ff1a00720c */ /* 0x000fe40003f25270 */
[----:B------:R-:W-:-:S03]  /*0450*/  LEA R27, R0, R27, 0x3 ;  /* 0x0000001b001b7211 */ /* 0x000fc600078e18ff */
[----:B--2---:R-:W-:Y:S01]  /*0460*/  DFMA R18, R16, R18, R10 ;  /* 0x000000121012722b */ /* 0x004fe2000000000a */
[----:B------:R-:W-:-:S07]  /*0470*/  IADD3 R10, P2, PT, R8, 0x40, RZ ;  /* 0x00000040080a7810 */ /* 0x000fce0007f5e0ff */
[----:B----4-:R-:W-:Y:S01]  /*0480*/  DFMA R18, R22, R20, R18 ;  /* 0x000000141612722b */ /* 0x010fe20000000012 */
[----:B------:R-:W-:Y:S01]  /*0490*/  IMAD.X R11, RZ, RZ, R9, P2 ;  /* 0x000000ffff0b7224 */ /* 0x000fe200010e0609 */
[----:B------:R-:W-:Y:S09]  /*04a0*/  @P1 BRA `(.L_x_2) ;  /* 0xfffffffc005c1947 */ /* 0x000ff2000383ffff */
.L_x_1:
[----:B------:R-:W-:Y:S05]  /*04b0*/  @!P0 BRA `(.L_x_0) ;  /* 0x0000000000fc8947 */ /* 0x000fea0003800000 */
[----:B------:R-:W-:Y:S02]  /*04c0*/  ISETP.GE.U32.AND P1, PT, R4, 0x4, PT ;  /* 0x000000040400780c */ /* 0x000fe40003f26070 */
[----:B------:R-:W-:-:S04]  /*04d0*/  LOP3.LUT R26, R5, 0x3, RZ, 0xc0, !PT ;  /* 0x00000003051a7812 */ /* 0x000fc800078ec0ff */
[----:B------:R-:W-:-:S07]  /*04e0*/  ISETP.NE.AND P0, PT, R26, RZ, PT ;  /* 0x000000ff1a00720c */ /* 0x000fce0003f05270 */
[----:B------:R-:W-:Y:S06]  /*04f0*/  @!P1 BRA `(.L_x_3) ;  /* 0x00000000006c9947 */ /* 0x000fec0003800000 */
[----:B------:R-:W0:Y:S01]  /*0500*/  LDC.64 R24, c[0x0][0x380] ;  /* 0x0000e000ff187b82 */ /* 0x000e220000000a00 */
[----:B------:R-:W1:Y:S01]  /*0510*/  LDCU.64 UR6, c[0x0][0x380] ;  /* 0x00007000ff0677ac */ /* 0x000e620008000a00 */
[C---:B------:R-:W-:Y:S01]  /*0520*/  IMAD.IADD R9, R6.reuse, 0x1, R7 ;  /* 0x0000000106097824 */ /* 0x040fe200078e0207 */
[----:B------:R-:W-:Y:S01]  /*0530*/  IADD3 R4, P1, PT, R6, R7, RZ ;  /* 0x0000000706047210 */ /* 0x000fe20007f3e0ff */
[----:B------:R-:W-:-:S04]  /*0540*/  IMAD R13, R7, R0, R3 ;  /* 0x00000000070d7224 */ /* 0x000fc800078e0203 */
[----:B------:R-:W2:Y:S01]  /*0550*/  LDC.64 R10, c[0x0][0x388] ;  /* 0x0000e200ff0a7b82 */ /* 0x000ea20000000a00 */
[----:B0-----:R-:W-:-:S06]  /*0560*/  IMAD.WIDE.U32 R24, R9, 0x8, R24 ;  /* 0x0000000809187825 */ /* 0x001fcc00078e0018 */
[----:B------:R-:W3:Y:S01]  /*0570*/  LDG.E.64 R24, desc[UR4][R24.64] ;  /* 0x0000000418187981 */ /* 0x000ee2000c1e1b00 */
[----:B--2---:R-:W-:Y:S01]  /*0580*/  IMAD.WIDE R10, R13, 0x8, R10 ;  /* 0x000000080d0a7825 */ /* 0x004fe200078e020a */
[----:B------:R-:W-:Y:S02]  /*0590*/  IADD3.X R13, PT, PT, RZ, RZ, RZ, P1, !PT ;  /* 0x000000ffff0d7210 */ /* 0x000fe40000ffe4ff */
[----:B-1----:R-:W-:Y:S02]  /*05a0*/  LEA R28, P1, R4, UR6, 0x3 ;  /* 0x00000006041c7c11 */ /* 0x002fe4000f8218ff */
[----:B------:R-:W3:Y:S01]  /*05b0*/  LDG.E.64 R8, desc[UR4][R10.64] ;  /* 0x000000040a087981 */ /* 0x000ee2000c1e1b00 */
[----:B------:R-:W-:Y:S01]  /*05c0*/  IMAD.WIDE R14, R0, 0x8, R10 ;  /* 0x00000008000e7825 */ /* 0x000fe200078e020a */
[----:B------:R-:W-:-:S05]  /*05d0*/  LEA.HI.X R29, R4, UR7, R13, 0x3, P1 ;  /* 0x00000007041d7c11 */ /* 0x000fca00088f1c0d */
[----:B------:R-:W2:Y:S01]  /*05e0*/  LDG.E.64 R12, desc[UR4][R28.64+0x8] ;  /* 0x000008041c0c7981 */ /* 0x000ea2000c1e1b00 */
[----:B------:R-:W-:-:S03]  /*05f0*/  IMAD.WIDE R20, R0, 0x8, R14 ;  /* 0x0000000800147825 */ /* 0x000fc600078e020e */
[----:B------:R-:W2:Y:S04]  /*0600*/  LDG.E.64 R10, desc[UR4][R14.64] ;  /* 0x000000040e0a7981 */ /* 0x000ea8000c1e1b00 */
[----:B------:R-:W4:Y:S01]  /*0610*/  LDG.E.64 R16, desc[UR4][R20.64] ;  /* 0x0000000414107981 */ /* 0x000f22000c1e1b00 */
[----:B------:R-:W-:-:S03]  /*0620*/  IMAD.WIDE R22, R0, 0x8, R20 ;  /* 0x0000000800167825 */ /* 0x000fc600078e0214 */
[----:B------:R-:W4:Y:S04]  /*0630*/  LDG.E.64 R14, desc[UR4][R28.64+0x10] ;  /* 0x000010041c0e7981 */ /* 0x000f28000c1e1b00 */
[----:B------:R-:W5:Y:S04]  /*0640*/  LDG.E.64 R20, desc[UR4][R28.64+0x18] ;  /* 0x000018041c147981 */ /* 0x000f68000c1e1b00 */
[----:B------:R-:W5:Y:S01]  /*0650*/  LDG.E.64 R22, desc[UR4][R22.64] ;  /* 0x0000000416167981 */ /* 0x000f62000c1e1b00 */
[----:B------:R-:W-:Y:S01]  /*0660*/  VIADD R7, R7, 0x4 ;  /* 0x0000000407077836 */ /* 0x000fe20000000000 */
[----:B---3--:R-:W-:-:S08]  /*0670*/  DFMA R8, R24, R8, R18 ;  /* 0x000000081808722b */ /* 0x008fd00000000012 */
[----:B--2---:R-:W-:-:S08]  /*0680*/  DFMA R8, R12, R10, R8 ;  /* 0x0000000a0c08722b */ /* 0x004fd00000000008 */
[----:B----4-:R-:W-:-:S08]  /*0690*/  DFMA R8, R14, R16, R8 ;  /* 0x000000100e08722b */ /* 0x010fd00000000008 */
[----:B-----5:R-:W-:-:S11]  /*06a0*/  DFMA R18, R20, R22, R8 ;  /* 0x000000161412722b */ /* 0x020fd60000000008 */
.L_x_3:
[----:B------:R-:W-:Y:S05]  /*06b0*/  @!P0 BRA `(.L_x_0) ;  /* 0x00000000007c8947 */ /* 0x000fea0003800000 */
[----:B------:R-:W-:Y:S01]  /*06c0*/  ISETP.NE.AND P1, PT, R26, 0x1, PT ;  /* 0x000000011a00780c */ /* 0x000fe20003f25270 */
[----:B------:R-:W0:Y:S01]  /*06d0*/  LDC.64 R10, c[0x0][0x380] ;  /* 0x0000e000ff0a7b82 */ /* 0x000e220000000a00 */
[----:B------:R-:W-:-:S04]  /*06e0*/  LOP3.LUT R14, R5, 0x1, RZ, 0xc0, !PT ;  /* 0x00000001050e7812 */ /* 0x000fc800078ec0ff */
[----:B------:R-:W-:-:S03]  /*06f0*/  ISETP.NE.U32.AND P0, PT, R14, 0x1, PT ;  /* 0x000000010e00780c */ /* 0x000fc60003f05070 */
[----:B------:R-:W1:Y:S04]  /*0700*/  LDC.64 R20, c[0x0][0x388] ;  /* 0x0000e200ff147b82 */ /* 0x000e680000000a00 */
[CC--:B------:R-:W-:Y:S01]  /*0710*/  @P1 IADD3 R15, PT, PT, R6.reuse, R7.reuse, RZ ;  /* 0x00000007060f1210 */ /* 0x0c0fe20007ffe0ff */
[C---:B------:R-:W-:Y:S01]  /*0720*/  @P1 IMAD R17, R7.reuse, R0, R3 ;  /* 0x0000000007111224 */ /* 0x040fe200078e0203 */
[----:B------:R-:W-:Y:S01]  /*0730*/  @P1 IADD3 R16, P2, PT, R6, R7, RZ ;  /* 0x0000000706101210 */ /* 0x000fe20007f5e0ff */
[----:B------:R-:W-:Y:S01]  /*0740*/  @P1 VIADD R7, R7, 0x2 ;  /* 0x0000000207071836 */ /* 0x000fe20000000000 */
[----:B------:R-:W2:Y:S08]  /*0750*/  @P1 LDC.64 R8, c[0x0][0x380] ;  /* 0x0000e000ff081b82 */ /* 0x000eb00000000a00 */
[----:B------:R-:W3:Y:S01]  /*0760*/  LDC.64 R12, c[0x0][0x380] ;  /* 0x0000e000ff0c7b82 */ /* 0x000ee20000000a00 */
[----:B0-----:R-:W-:-:S06]  /*0770*/  @P1 IMAD.WIDE.U32 R14, R15, 0x8, R10 ;  /* 0x000000080f0e1825 */ /* 0x001fcc00078e000a */
[----:B------:R-:W4:Y:S01]  /*0780*/  @P1 LDG.E.64 R14, desc[UR4][R14.64] ;  /* 0x000000040e0e1981 */ /* 0x000f22000c1e1b00 */
[----:B------:R-:W0:Y:S01]  /*0790*/  LDC.64 R4, c[0x0][0x388] ;  /* 0x0000e200ff047b82 */ /* 0x000e220000000a00 */
[----:B-1----:R-:W-:Y:S01]  /*07a0*/  @P1 IMAD.WIDE R20, R17, 0x8, R20 ;  /* 0x0000000811141825 */ /* 0x002fe200078e0214 */
[----:B------:R-:W-:-:S04]  /*07b0*/  @P1 IADD3.X R17, PT, PT, RZ, RZ, RZ, P2, !PT ;  /* 0x000000ffff111210 */ /* 0x000fc800017fe4ff */
[----:B------:R-:W4:Y:S01]  /*07c0*/  @P1 LDG.E.64 R10, desc[UR4][R20.64] ;  /* 0x00000004140a1981 */ /* 0x000f22000c1e1b00 */
[----:B--2---:R-:W-:Y:S01]  /*07d0*/  @P1 LEA R8, P2, R16, R8, 0x3 ;  /* 0x0000000810081211 */ /* 0x004fe200078418ff */
[----:B------:R-:W-:-:S03]  /*07e0*/  @P1 IMAD.WIDE R22, R0, 0x8, R20 ;  /* 0x0000000800161825 */ /* 0x000fc600078e0214 */
[----:B------:R-:W-:Y:S01]  /*07f0*/  @P1 LEA.HI.X R9, R16, R9, R17, 0x3, P2 ;  /* 0x0000000910091211 */ /* 0x000fe200010f1c11 */
[----:B------:R-:W-:Y:S01]  /*0800*/  @!P0 IMAD R25, R7, R0, R3 ;  /* 0x0000000007198224 */ /* 0x000fe200078e0203 */
[----:B------:R-:W-:Y:S02]  /*0810*/  @!P0 IADD3 R17, PT, PT, R6, R7, RZ ;  /* 0x0000000706118210 */ /* 0x000fe40007ffe0ff */
[----:B------:R-:W2:Y:S04]  /*0820*/  @P1 LDG.E.64 R6, desc[UR4][R22.64] ;  /* 0x0000000416061981 */ /* 0x000ea8000c1e1b00 */
[----:B------:R-:W2:Y:S01]  /*0830*/  @P1 LDG.E.64 R8, desc[UR4][R8.64+0x8] ;  /* 0x0000080408081981 */ /* 0x000ea2000c1e1b00 */
[----:B---3--:R-:W-:-:S04]  /*0840*/  @!P0 IMAD.WIDE.U32 R12, R17, 0x8, R12 ;  /* 0x00000008110c8825 */ /* 0x008fc800078e000c */
[----:B0-----:R-:W-:Y:S02]  /*0850*/  @!P0 IMAD.WIDE R4, R25, 0x8, R4 ;  /* 0x0000000819048825 */ /* 0x001fe400078e0204 */
[----:B------:R-:W3:Y:S04]  /*0860*/  @!P0 LDG.E.64 R12, desc[UR4][R12.64] ;  /* 0x000000040c0c8981 */ /* 0x000ee8000c1e1b00 */
[----:B------:R-:W3:Y:S01]  /*0870*/  @!P0 LDG.E.64 R4, desc[UR4][R4.64] ;  /* 0x0000000404048981 */ /* 0x000ee2000c1e1b00 */
[----:B----4-:R-:W-:-:S08]  /*0880*/  @P1 DFMA R10, R14, R10, R18 ;  /* 0x0000000a0e0a122b */ /* 0x010fd00000000012 */
[----:B--2---:R-:W-:-:S08]  /*0890*/  @P1 DFMA R18, R8, R6, R10 ;  /* 0x000000060812122b */ /* 0x004fd0000000000a */
[----:B---3--:R-:W-:-:S11]  /*08a0*/  @!P0 DFMA R18, R12, R4, R18 ;  /* 0x000000040c12822b */ /* 0x008fd60000000012 */
.L_x_0:
[----:B------:R-:W0:Y:S01]  /*08b0*/  LDC.64 R4, c[0x0][0x390] ;  /* 0x0000e400ff047b82 */ /* 0x000e220000000a00 */
[----:B------:R-:W-:-:S04]  /*08c0*/  IMAD R3, R2, R0, R3 ;  /* 0x0000000002037224 */ /* 0x000fc800078e0203 */
[----:B0-----:R-:W-:-:S05]  /*08d0*/  IMAD.WIDE R2, R3, 0x8, R4 ;  /* 0x0000000803027825 */ /* 0x001fca00078e0204 */
[----:B------:R-:W-:Y:S01]  /*08e0*/  STG.E.64 desc[UR4][R2.64], R18 ;  /* 0x0000001202007986 */ /* 0x000fe2000c101b04 */
[----:B------:R-:W-:Y:S05]  /*08f0*/  EXIT ;  /* 0x000000000000794d */ /* 0x000fea0003800000 */
.L_x_4:
[----:B------:R-:W-:-:S00]  /*0900*/  BRA `(.L_x_4) ;  /* 0xfffffffc00fc7947 */ /* 0x000fc0000383ffff */
[----:B------:R-:W-:-:S00]  /*0910*/  NOP ;  /* 0x0000000000007918 */ /* 0x000fc00000000000 */
        /* <DEDUP_REMOVED lines=14> */
.L_x_5:


//--------------------- .nv.shared.reserved.0     --------------------------
	.section	.nv.shared.reserved.0,"aw",@nobits
	.weak		__nv_reservedSMEM_offset_0_alias
	.size		__nv_reservedSMEM_offset_0_alias, 0, 64
	.other		__nv_reservedSMEM_offset_0_alias,@"STO_CUDA_RESERVED_SHARED STV_DEFAULT"
__nv_reservedSMEM_offset_0_alias:
	.zero		0
	.zero		64


//--------------------- .nv.constant0._Z28matrix_multiplication_kernelPdS_S_iii --------------------------
	.section	.nv.constant0._Z28matrix_multiplication_kernelPdS_S_iii,"a",@progbits
	.sectionflags	@""
	.align	4
.nv.constant0._Z28matrix_multiplication_kernelPdS_S_iii:
	.zero		932


//--------------------- SYMBOLS --------------------------

	.type		.nv.reservedSmem.offset0,@object
	.size		.nv.reservedSmem.offset0,0x4
